//
// Generated by NVIDIA NVVM Compiler
//
// Compiler Build ID: CL-36424714
// Cuda compilation tools, release 13.0, V13.0.88
// Based on NVVM 20.0.0
//

.version 9.0
.target sm_100
.address_size 64

	// .globl	_Z13atomic_kernelPi

.visible .entry _Z13atomic_kernelPi(
	.param .u64 .ptr .align 1 _Z13atomic_kernelPi_param_0
)
{
	.reg .b32 	%r<20>;
	.reg .b64 	%rd<12>;

	ld.param.u64 	%rd1, [_Z13atomic_kernelPi_param_0];
	cvta.to.global.u64 	%rd2, %rd1;
	mov.u32 	%r1, %ntid.x;
	mov.u32 	%r2, %ctaid.x;
	mov.u32 	%r3, %tid.x;
	mad.lo.s32 	%r4, %r1, %r2, %r3;
	atom.global.sys.add.u32 	%r5, [%rd2], 10;
	add.s64 	%rd3, %rd2, 4;
	atom.global.sys.exch.b32 	%r6, [%rd3], %r4;
	add.s64 	%rd4, %rd2, 8;
	atom.global.sys.max.s32 	%r7, [%rd4], %r4;
	add.s64 	%rd5, %rd2, 12;
	atom.global.sys.min.s32 	%r8, [%rd5], %r4;
	add.s64 	%rd6, %rd2, 16;
	atom.global.sys.inc.u32 	%r9, [%rd6], 17;
	add.s64 	%rd7, %rd2, 20;
	atom.global.sys.dec.u32 	%r10, [%rd7], 137;
	add.s64 	%rd8, %rd2, 24;
	add.s32 	%r11, %r4, -1;
	atom.global.sys.cas.b32 	%r12, [%rd8], %r11, %r4;
	add.s64 	%rd9, %rd2, 28;
	shl.b32 	%r13, %r4, 1;
	add.s32 	%r14, %r13, 7;
	atom.global.sys.and.b32 	%r15, [%rd9], %r14;
	add.s64 	%rd10, %rd2, 32;
	mov.b32 	%r16, 1;
	shl.b32 	%r17, %r16, %r4;
	atom.global.sys.or.b32 	%r18, [%rd10], %r17;
	add.s64 	%rd11, %rd2, 36;
	atom.global.sys.xor.b32 	%r19, [%rd11], %r4;
	ret;

}


// ===== COMPILED SASS (sm_100) =====

	.target	sm_100

	.elftype	@"ET_EXEC"


//--------------------- .note.nv.tkinfo           --------------------------
	.section	.note.nv.tkinfo,"",@"SHT_NOTE"
	.sectionflags	@"SHF_NOTE_NV_TKINFO"
	.tkinfo
        /*0018*/ 	.word	0x00000002
        /*0030*/ 	.string	""
        /*0030*/ 	.string	"ptxas"
        /*0030*/ 	.string	"Cuda compilation tools, release 13.0, V13.0.88"
        /*0030*/ 	.string	"Build cuda_13.0.r13.0/compiler.36424714_0"
        /*0030*/ 	.string	"-arch sm_100 -m 64 "



//--------------------- .note.nv.cuinfo           --------------------------
	.section	.note.nv.cuinfo,"",@"SHT_NOTE"
	.sectionflags	@"SHF_NOTE_NV_CUINFO"
        /*0018*/ 	.short	0x0002
        /*001a*/ 	.short	0x0064
        /*001c*/ 	.short	0x0082
	.zero		2


//--------------------- .nv.info                  --------------------------
	.section	.nv.info,"",@"SHT_CUDA_INFO"
	.align	4


	//----- nvinfo : EIATTR_REGCOUNT
	.align		4
        /*0000*/ 	.byte	0x04, 0x2f
        /*0002*/ 	.short	(.L_1 - .L_0)
	.align		4
.L_0:
        /*0004*/ 	.word	index@(_Z13atomic_kernelPi)
        /*0008*/ 	.word	0x00000016


	//----- nvinfo : EIATTR_FRAME_SIZE
	.align		4
.L_1:
        /*000c*/ 	.byte	0x04, 0x11
        /*000e*/ 	.short	(.L_3 - .L_2)
	.align		4
.L_2:
        /*0010*/ 	.word	index@(_Z13atomic_kernelPi)
        /*0014*/ 	.word	0x00000000


	//----- nvinfo : EIATTR_MIN_STACK_SIZE
	.align		4
.L_3:
        /*0018*/ 	.byte	0x04, 0x12
        /*001a*/ 	.short	(.L_5 - .L_4)
	.align		4
.L_4:
        /*001c*/ 	.word	index@(_Z13atomic_kernelPi)
        /*0020*/ 	.word	0x00000000
.L_5:


//--------------------- .nv.compat                --------------------------
	.section	.nv.compat,"",@"SHT_CUDA_COMPAT_INFO"
	.align	4
        /*0000*/ 	.byte	0x02, 0x09, 0x00, 0x00, 0x02, 0x02, 0x01, 0x00, 0x02, 0x05, 0x05, 0x00, 0x03, 0x07, 0x01, 0x01
        /*0010*/ 	.byte	0x02, 0x03, 0x00, 0x00, 0x02, 0x06, 0x01, 0x00, 0x04, 0x0b, 0x08, 0x00, 0x09, 0x00, 0x00, 0x00
        /*0020*/ 	.byte	0x00, 0x00, 0x00, 0x00


//--------------------- .nv.info._Z13atomic_kernelPi --------------------------
	.section	.nv.info._Z13atomic_kernelPi,"",@"SHT_CUDA_INFO"
	.sectionflags	@""
	.align	4


	//----- nvinfo : EIATTR_CUDA_API_VERSION
	.align		4
        /*0000*/ 	.byte	0x04, 0x37
        /*0002*/ 	.short	(.L_7 - .L_6)
.L_6:
        /*0004*/ 	.word	0x00000082


	//----- nvinfo : EIATTR_KPARAM_INFO
	.align		4
.L_7:
        /*0008*/ 	.byte	0x04, 0x17
        /*000a*/ 	.short	(.L_9 - .L_8)
.L_8:
        /*000c*/ 	.word	0x00000000
        /*0010*/ 	.short	0x0000
        /*0012*/ 	.short	0x0000
        /*0014*/ 	.byte	0x00, 0xf5, 0x21, 0x00


	//----- nvinfo : EIATTR_SPARSE_MMA_MASK
	.align		4
.L_9:
        /*0018*/ 	.byte	0x03, 0x50
        /*001a*/ 	.short	0x0000


	//----- nvinfo : EIATTR_MAXREG_COUNT
	.align		4
        /*001c*/ 	.byte	0x03, 0x1b
        /*001e*/ 	.short	0x00ff


	//----- nvinfo : EIATTR_MERCURY_ISA_VERSION
	.align		4
        /*0020*/ 	.byte	0x03, 0x5f
        /*0022*/ 	.short	0x0101


	//----- nvinfo : EIATTR_INT_WARP_WIDE_INSTR_OFFSETS
	.align		4
        /*0024*/ 	.byte	0x04, 0x31
        /*0026*/ 	.short	(.L_11 - .L_10)


	//   ....[0]....
.L_10:
        /*0028*/ 	.word	0x00000060


	//   ....[1]....
        /*002c*/ 	.word	0x00000100


	//   ....[2]....
        /*0030*/ 	.word	0x00000140


	//   ....[3]....
        /*0034*/ 	.word	0x00000150


	//   ....[4]....
        /*0038*/ 	.word	0x00000160


	//   ....[5]....
        /*003c*/ 	.word	0x00000180


	//----- nvinfo : EIATTR_VRC_CTA_INIT_COUNT
	.align		4
.L_11:
        /*0040*/ 	.byte	0x02, 0x4a
	.zero		1
	.zero		1


	//----- nvinfo : EIATTR_EXIT_INSTR_OFFSETS
	.align		4
        /*0044*/ 	.byte	0x04, 0x1c
        /*0046*/ 	.short	(.L_13 - .L_12)


	//   ....[0]....
.L_12:
        /*0048*/ 	.word	0x000002c0


	//----- nvinfo : EIATTR_CBANK_PARAM_SIZE
	.align		4
.L_13:
        /*004c*/ 	.byte	0x03, 0x19
        /*004e*/ 	.short	0x0008


	//----- nvinfo : EIATTR_PARAM_CBANK
	.align		4
        /*0050*/ 	.byte	0x04, 0x0a
        /*0052*/ 	.short	(.L_15 - .L_14)
	.align		4
.L_14:
        /*0054*/ 	.word	index@(.nv.constant0._Z13atomic_kernelPi)
        /*0058*/ 	.short	0x0380
        /*005a*/ 	.short	0x0008


	//----- nvinfo : EIATTR_SW_WAR
	.align		4
.L_15:
        /*005c*/ 	.byte	0x04, 0x36
        /*005e*/ 	.short	(.L_17 - .L_16)
.L_16:
        /*0060*/ 	.word	0x00000008
.L_17:


//--------------------- .nv.callgraph             --------------------------
	.section	.nv.callgraph,"",@"SHT_CUDA_CALLGRAPH"
	.align	4
	.sectionentsize	8
	.align		4
        /*0000*/ 	.word	0x00000000
	.align		4
        /*0004*/ 	.word	0xffffffff
	.align		4
        /*0008*/ 	.word	0x00000000
	.align		4
        /*000c*/ 	.word	0xfffffffe
	.align		4
        /*0010*/ 	.word	0x00000000
	.align		4
        /*0014*/ 	.word	0xfffffffd
	.align		4
        /*0018*/ 	.word	0x00000000
	.align		4
        /*001c*/ 	.word	0xfffffffc


//--------------------- .text._Z13atomic_kernelPi --------------------------
	.section	.text._Z13atomic_kernelPi,"ax",@progbits
	.align	128
        .global         _Z13atomic_kernelPi
        .type           _Z13atomic_kernelPi,@function
        .size           _Z13atomic_kernelPi,(.L_x_1 - _Z13atomic_kernelPi)
        .other          _Z13atomic_kernelPi,@"STO_CUDA_ENTRY STV_DEFAULT"
_Z13atomic_kernelPi:
.text._Z13atomic_kernelPi:
[----:B------:R-:W-:Y:S01]  /*0000*/  LDC R1, c[0x0][0x37c] ;  /* 0x0000df00ff017b82 */ /* 0x000fe20000000800 */
[----:B------:R-:W0:Y:S01]  /*0010*/  S2R R3, SR_CTAID.X ;  /* 0x0000000000037919 */ /* 0x000e220000002500 */
[----:B------:R-:W0:Y:S01]  /*0020*/  LDCU UR4, c[0x0][0x360] ;  /* 0x00006c00ff0477ac */ /* 0x000e220008000800 */
[----:B------:R-:W-:-:S05]  /*0030*/  IMAD.MOV.U32 R2, RZ, RZ, 0x1 ;  /* 0x00000001ff027424 */ /* 0x000fca00078e00ff */
[----:B------:R-:W1:Y:S01]  /*0040*/  LDC.64 R4, c[0x0][0x380] ;  /* 0x0000e000ff047b82 */ /* 0x000e620000000a00 */
[----:B------:R-:W0:Y:S01]  /*0050*/  S2R R0, SR_TID.X ;  /* 0x0000000000007919 */ /* 0x000e220000002100 */
[----:B------:R-:W-:Y:S02]  /*0060*/  VOTEU.ANY UR6, UPT, PT ;  /* 0x0000000000067886 */ /* 0x000fe400038e0100 */
[----:B------:R-:W-:Y:S01]  /*0070*/  UFLO.U32 UR8, UR6 ;  /* 0x00000006000872bd */ /* 0x000fe200080e0000 */
[----:B------:R-:W2:Y:S01]  /*0080*/  S2R R7, SR_LANEID ;  /* 0x0000000000077919 */ /* 0x000ea20000000000 */
[----:B------:R-:W3:Y:S01]  /*0090*/  POPC R6, UR6 ;  /* 0x0000000600067d09 */ /* 0x000ee20008000000 */
[----:B------:R-:W1:Y:S01]  /*00a0*/  LDCU.64 UR6, c[0x0][0x358] ;  /* 0x00006b00ff0677ac */ /* 0x000e620008000a00 */
[----:B------:R-:W-:Y:S02]  /*00b0*/  HFMA2 R19, -RZ, RZ, 0, 8.165836334228515625e-06 ;  /* 0x00000089ff137431 */ /* 0x000fe400000001ff */
[----:B------:R-:W-:-:S02]  /*00c0*/  IMAD.MOV.U32 R17, RZ, RZ, 0x11 ;  /* 0x00000011ff117424 */ /* 0x000fc400078e00ff */
[----:B---3--:R-:W-:Y:S02]  /*00d0*/  IMAD R9, R6, 0xa, RZ ;  /* 0x0000000a06097824 */ /* 0x008fe400078e02ff */
[----:B0-----:R-:W-:Y:S01]  /*00e0*/  IMAD R3, R3, UR4, R0 ;  /* 0x0000000403037c24 */ /* 0x001fe2000f8e0200 */
[----:B------:R-:W0:Y:S03]  /*00f0*/  LDCU.64 UR4, c[0x0][0x380] ;  /* 0x00007000ff0477ac */ /* 0x000e260008000a00 */
[----:B------:R-:W3:Y:S01]  /*0100*/  REDUX.XOR UR12, R3 ;  /* 0x00000000030c73c4 */ /* 0x000ee20000008000 */
[----:B------:R-:W-:Y:S02]  /*0110*/  LEA R0, R3, 0x7, 0x1 ;  /* 0x0000000703007811 */ /* 0x000fe400078e08ff */
[----:B------:R-:W-:Y:S02]  /*0120*/  SHF.L.U32 R2, R2, R3, RZ ;  /* 0x0000000302027219 */ /* 0x000fe400000006ff */
[----:B--2---:R-:W-:-:S02]  /*0130*/  ISETP.EQ.U32.AND P0, PT, R7, UR8, PT ;  /* 0x0000000807007c0c */ /* 0x004fc4000bf02070 */
[C---:B------:R-:W-:Y:S01]  /*0140*/  CREDUX.MAX.S32 UR8, R3.reuse ;  /* 0x00000000030872cc */ /* 0x040fe20000000200 */
[----:B------:R-:W2:Y:S01]  /*0150*/  REDUX UR10, R0 ;  /* 0x00000000000a73c4 */ /* 0x000ea20000000000 */
[----:B------:R-:W-:Y:S01]  /*0160*/  CREDUX.MIN.S32 UR9, R3 ;  /* 0x00000000030972cc */ /* 0x000fe20000008200 */
[----:B0-----:R-:W-:-:S06]  /*0170*/  UIADD3 UR4, UP0, UPT, UR4, 0x4, URZ ;  /* 0x0000000404047890 */ /* 0x001fcc000ff1e0ff */
[----:B------:R0:W4:Y:S02]  /*0180*/  REDUX.OR UR11, R2 ;  /* 0x00000000020b73c4 */ /* 0x0001240000004000 */
[----:B-1----:R3:W-:Y:S01]  /*0190*/  @P0 REDG.E.ADD.STRONG.SYS desc[UR6][R4.64], R9 ;  /* 0x000000090400098e */ /* 0x0027e2000c134106 */
[----:B------:R-:W-:Y:S01]  /*01a0*/  UIADD3.X UR5, UPT, UPT, URZ, UR5, URZ, UP0, !UPT ;  /* 0x00000005ff057290 */ /* 0x000fe200087fe4ff */
[----:B------:R-:W-:Y:S02]  /*01b0*/  IMAD.U32 R11, RZ, RZ, UR8 ;  /* 0x00000008ff0b7e24 */ /* 0x000fe4000f8e00ff */
[----:B------:R-:W-:Y:S01]  /*01c0*/  IMAD.U32 R6, RZ, RZ, UR4 ;  /* 0x00000004ff067e24 */ /* 0x000fe2000f8e00ff */
[----:B------:R-:W-:Y:S02]  /*01d0*/  MOV R13, UR9 ;  /* 0x00000009000d7c02 */ /* 0x000fe40008000f00 */
[----:B------:R-:W-:Y:S01]  /*01e0*/  MOV R7, UR5 ;  /* 0x0000000500077c02 */ /* 0x000fe20008000f00 */
[----:B0-----:R-:W-:-:S04]  /*01f0*/  VIADD R2, R3, 0xffffffff ;  /* 0xffffffff03027836 */ /* 0x001fc80000000000 */
[----:B------:R-:W-:Y:S01]  /*0200*/  ATOMG.E.EXCH.STRONG.SYS PT, RZ, desc[UR6][R6.64], R3 ;  /* 0x8000000306ff79a8 */ /* 0x000fe2000c1f5106 */
[----:B---3--:R-:W-:Y:S02]  /*0210*/  MOV R9, UR12 ;  /* 0x0000000c00097c02 */ /* 0x008fe40008000f00 */
[----:B--2---:R-:W-:Y:S01]  /*0220*/  MOV R15, UR10 ;  /* 0x0000000a000f7c02 */ /* 0x004fe20008000f00 */
[----:B------:R-:W-:Y:S04]  /*0230*/  @P0 REDG.E.MAX.S32.STRONG.SYS desc[UR6][R6.64+0x4], R11 ;  /* 0x0000040b0600098e */ /* 0x000fe8000d134306 */
[----:B------:R-:W-:Y:S01]  /*0240*/  @P0 REDG.E.MIN.S32.STRONG.SYS desc[UR6][R6.64+0x8], R13 ;  /* 0x0000080d0600098e */ /* 0x000fe2000c934306 */
[----:B----4-:R-:W-:-:S03]  /*0250*/  IMAD.U32 R5, RZ, RZ, UR11 ;  /* 0x0000000bff057e24 */ /* 0x010fc6000f8e00ff */
[----:B------:R-:W-:Y:S04]  /*0260*/  REDG.E.INC.STRONG.SYS desc[UR6][R6.64+0xc], R17 ;  /* 0x00000c110600798e */ /* 0x000fe8000d934106 */
[----:B------:R-:W-:Y:S04]  /*0270*/  REDG.E.DEC.STRONG.SYS desc[UR6][R6.64+0x10], R19 ;  /* 0x000010130600798e */ /* 0x000fe8000e134106 */
[----:B------:R-:W-:Y:S04]  /*0280*/  ATOMG.E.CAS.STRONG.SYS PT, RZ, [R6+0x14], R2, R3 ;  /* 0x0000140206ff73a9 */ /* 0x000fe800001f4103 */
[----:B------:R-:W-:Y:S04]  /*0290*/  @P0 REDG.E.AND.STRONG.SYS desc[UR6][R6.64+0x18], R15 ;  /* 0x0000180f0600098e */ /* 0x000fe8000e934106 */
[----:B------:R-:W-:Y:S04]  /*02a0*/  @P0 REDG.E.OR.STRONG.SYS desc[UR6][R6.64+0x1c], R5 ;  /* 0x00001c050600098e */ /* 0x000fe8000f134106 */
[----:B------:R-:W-:Y:S01]  /*02b0*/  @P0 REDG.E.XOR.STRONG.SYS desc[UR6][R6.64+0x20], R9 ;  /* 0x000020090600098e */ /* 0x000fe2000f934106 */
[----:B------:R-:W-:Y:S05]  /*02c0*/  EXIT ;  /* 0x000000000000794d */ /* 0x000fea0003800000 */
.L_x_0:
[----:B------:R-:W-:-:S00]  /*02d0*/  BRA `(.L_x_0) ;  /* 0xfffffffc00fc7947 */ /* 0x000fc0000383ffff */
[----:B------:R-:W-:-:S00]  /*02e0*/  NOP ;  /* 0x0000000000007918 */ /* 0x000fc00000000000 */
        /* <DEDUP_REMOVED lines=9> */
.L_x_1:


//--------------------- .nv.shared.reserved.0     --------------------------
	.section	.nv.shared.reserved.0,"aw",@nobits
	.weak		__nv_reservedSMEM_offset_0_alias
	.size		__nv_reservedSMEM_offset_0_alias, 0, 64
	.other		__nv_reservedSMEM_offset_0_alias,@"STO_CUDA_RESERVED_SHARED STV_DEFAULT"
__nv_reservedSMEM_offset_0_alias:
	.zero		0
	.zero		64


//--------------------- .nv.constant0._Z13atomic_kernelPi --------------------------
	.section	.nv.constant0._Z13atomic_kernelPi,"a",@progbits
	.sectionflags	@""
	.align	4
.nv.constant0._Z13atomic_kernelPi:
	.zero		904


//--------------------- SYMBOLS --------------------------

	.type		.nv.reservedSmem.offset0,@object
	.size		.nv.reservedSmem.offset0,0x4
